//
// Generated by NVIDIA NVVM Compiler
//
// Compiler Build ID: CL-36424714
// Cuda compilation tools, release 13.0, V13.0.88
// Based on NVVM 20.0.0
//

.version 9.0
.target sm_100
.address_size 64

	// .globl	_Z9gpuMatAddPfS_S_ii

.visible .entry _Z9gpuMatAddPfS_S_ii(
	.param .u64 .ptr .align 1 _Z9gpuMatAddPfS_S_ii_param_0,
	.param .u64 .ptr .align 1 _Z9gpuMatAddPfS_S_ii_param_1,
	.param .u64 .ptr .align 1 _Z9gpuMatAddPfS_S_ii_param_2,
	.param .u32 _Z9gpuMatAddPfS_S_ii_param_3,
	.param .u32 _Z9gpuMatAddPfS_S_ii_param_4
)
{
	.reg .pred 	%p<4>;
	.reg .b32 	%r<14>;
	.reg .b32 	%f<4>;
	.reg .b64 	%rd<11>;

	ld.param.u64 	%rd1, [_Z9gpuMatAddPfS_S_ii_param_0];
	ld.param.u64 	%rd2, [_Z9gpuMatAddPfS_S_ii_param_1];
	ld.param.u64 	%rd3, [_Z9gpuMatAddPfS_S_ii_param_2];
	ld.param.u32 	%r4, [_Z9gpuMatAddPfS_S_ii_param_3];
	ld.param.u32 	%r3, [_Z9gpuMatAddPfS_S_ii_param_4];
	mov.u32 	%r6, %ctaid.x;
	mov.u32 	%r7, %ntid.x;
	mov.u32 	%r8, %tid.x;
	mad.lo.s32 	%r1, %r6, %r7, %r8;
	mov.u32 	%r9, %ctaid.y;
	mov.u32 	%r10, %ntid.y;
	mov.u32 	%r11, %tid.y;
	mad.lo.s32 	%r12, %r9, %r10, %r11;
	setp.ge.s32 	%p1, %r1, %r3;
	setp.ge.s32 	%p2, %r12, %r4;
	or.pred  	%p3, %p1, %p2;
	@%p3 bra 	$L__BB0_2;
	cvta.to.global.u64 	%rd4, %rd1;
	cvta.to.global.u64 	%rd5, %rd2;
	cvta.to.global.u64 	%rd6, %rd3;
	mad.lo.s32 	%r13, %r3, %r12, %r1;
	mul.wide.s32 	%rd7, %r13, 4;
	add.s64 	%rd8, %rd4, %rd7;
	ld.global.f32 	%f1, [%rd8];
	add.s64 	%rd9, %rd5, %rd7;
	ld.global.f32 	%f2, [%rd9];
	add.f32 	%f3, %f1, %f2;
	add.s64 	%rd10, %rd6, %rd7;
	st.global.f32 	[%rd10], %f3;
$L__BB0_2:
	ret;

}


// ===== COMPILED SASS (sm_100) =====

	.target	sm_100

	.elftype	@"ET_EXEC"


//--------------------- .note.nv.tkinfo           --------------------------
	.section	.note.nv.tkinfo,"",@"SHT_NOTE"
	.sectionflags	@"SHF_NOTE_NV_TKINFO"
	.tkinfo
        /*0018*/ 	.word	0x00000002
        /*0030*/ 	.string	""
        /*0030*/ 	.string	"ptxas"
        /*0030*/ 	.string	"Cuda compilation tools, release 13.0, V13.0.88"
        /*0030*/ 	.string	"Build cuda_13.0.r13.0/compiler.36424714_0"
        /*0030*/ 	.string	"-arch sm_100 -m 64 "



//--------------------- .note.nv.cuinfo           --------------------------
	.section	.note.nv.cuinfo,"",@"SHT_NOTE"
	.sectionflags	@"SHF_NOTE_NV_CUINFO"
        /*0018*/ 	.short	0x0002
        /*001a*/ 	.short	0x0064
        /*001c*/ 	.short	0x0082
	.zero		2


//--------------------- .nv.info                  --------------------------
	.section	.nv.info,"",@"SHT_CUDA_INFO"
	.align	4


	//----- nvinfo : EIATTR_REGCOUNT
	.align		4
        /*0000*/ 	.byte	0x04, 0x2f
        /*0002*/ 	.short	(.L_1 - .L_0)
	.align		4
.L_0:
        /*0004*/ 	.word	index@(_Z9gpuMatAddPfS_S_ii)
        /*0008*/ 	.word	0x0000000c


	//----- nvinfo : EIATTR_FRAME_SIZE
	.align		4
.L_1:
        /*000c*/ 	.byte	0x04, 0x11
        /*000e*/ 	.short	(.L_3 - .L_2)
	.align		4
.L_2:
        /*0010*/ 	.word	index@(_Z9gpuMatAddPfS_S_ii)
        /*0014*/ 	.word	0x00000000


	//----- nvinfo : EIATTR_MIN_STACK_SIZE
	.align		4
.L_3:
        /*0018*/ 	.byte	0x04, 0x12
        /*001a*/ 	.short	(.L_5 - .L_4)
	.align		4
.L_4:
        /*001c*/ 	.word	index@(_Z9gpuMatAddPfS_S_ii)
        /*0020*/ 	.word	0x00000000
.L_5:


//--------------------- .nv.compat                --------------------------
	.section	.nv.compat,"",@"SHT_CUDA_COMPAT_INFO"
	.align	4
        /*0000*/ 	.byte	0x02, 0x09, 0x00, 0x00, 0x02, 0x02, 0x01, 0x00, 0x02, 0x05, 0x05, 0x00, 0x03, 0x07, 0x01, 0x01
        /*0010*/ 	.byte	0x02, 0x03, 0x00, 0x00, 0x02, 0x06, 0x01, 0x00, 0x04, 0x0b, 0x08, 0x00, 0x09, 0x00, 0x00, 0x00
        /*0020*/ 	.byte	0x00, 0x00, 0x00, 0x00


//--------------------- .nv.info._Z9gpuMatAddPfS_S_ii --------------------------
	.section	.nv.info._Z9gpuMatAddPfS_S_ii,"",@"SHT_CUDA_INFO"
	.sectionflags	@""
	.align	4


	//----- nvinfo : EIATTR_CUDA_API_VERSION
	.align		4
        /*0000*/ 	.byte	0x04, 0x37
        /*0002*/ 	.short	(.L_7 - .L_6)
.L_6:
        /*0004*/ 	.word	0x00000082


	//----- nvinfo : EIATTR_KPARAM_INFO
	.align		4
.L_7:
        /*0008*/ 	.byte	0x04, 0x17
        /*000a*/ 	.short	(.L_9 - .L_8)
.L_8:
        /*000c*/ 	.word	0x00000000
        /*0010*/ 	.short	0x0004
        /*0012*/ 	.short	0x001c
        /*0014*/ 	.byte	0x00, 0xf0, 0x11, 0x00


	//----- nvinfo : EIATTR_KPARAM_INFO
	.align		4
.L_9:
        /*0018*/ 	.byte	0x04, 0x17
        /*001a*/ 	.short	(.L_11 - .L_10)
.L_10:
        /*001c*/ 	.word	0x00000000
        /*0020*/ 	.short	0x0003
        /*0022*/ 	.short	0x0018
        /*0024*/ 	.byte	0x00, 0xf0, 0x11, 0x00


	//----- nvinfo : EIATTR_KPARAM_INFO
	.align		4
.L_11:
        /*0028*/ 	.byte	0x04, 0x17
        /*002a*/ 	.short	(.L_13 - .L_12)
.L_12:
        /*002c*/ 	.word	0x00000000
        /*0030*/ 	.short	0x0002
        /*0032*/ 	.short	0x0010
        /*0034*/ 	.byte	0x00, 0xf5, 0x21, 0x00


	//----- nvinfo : EIATTR_KPARAM_INFO
	.align		4
.L_13:
        /*0038*/ 	.byte	0x04, 0x17
        /*003a*/ 	.short	(.L_15 - .L_14)
.L_14:
        /*003c*/ 	.word	0x00000000
        /*0040*/ 	.short	0x0001
        /*0042*/ 	.short	0x0008
        /*0044*/ 	.byte	0x00, 0xf5, 0x21, 0x00


	//----- nvinfo : EIATTR_KPARAM_INFO
	.align		4
.L_15:
        /*0048*/ 	.byte	0x04, 0x17
        /*004a*/ 	.short	(.L_17 - .L_16)
.L_16:
        /*004c*/ 	.word	0x00000000
        /*0050*/ 	.short	0x0000
        /*0052*/ 	.short	0x0000
        /*0054*/ 	.byte	0x00, 0xf5, 0x21, 0x00


	//----- nvinfo : EIATTR_SPARSE_MMA_MASK
	.align		4
.L_17:
        /*0058*/ 	.byte	0x03, 0x50
        /*005a*/ 	.short	0x0000


	//----- nvinfo : EIATTR_MAXREG_COUNT
	.align		4
        /*005c*/ 	.byte	0x03, 0x1b
        /*005e*/ 	.short	0x00ff


	//----- nvinfo : EIATTR_MERCURY_ISA_VERSION
	.align		4
        /*0060*/ 	.byte	0x03, 0x5f
        /*0062*/ 	.short	0x0101


	//----- nvinfo : EIATTR_VRC_CTA_INIT_COUNT
	.align		4
        /*0064*/ 	.byte	0x02, 0x4a
	.zero		1
	.zero		1


	//----- nvinfo : EIATTR_EXIT_INSTR_OFFSETS
	.align		4
        /*0068*/ 	.byte	0x04, 0x1c
        /*006a*/ 	.short	(.L_19 - .L_18)


	//   ....[0]....
.L_18:
        /*006c*/ 	.word	0x000000c0


	//   ....[1]....
        /*0070*/ 	.word	0x00000190


	//----- nvinfo : EIATTR_CBANK_PARAM_SIZE
	.align		4
.L_19:
        /*0074*/ 	.byte	0x03, 0x19
        /*0076*/ 	.short	0x0020


	//----- nvinfo : EIATTR_PARAM_CBANK
	.align		4
        /*0078*/ 	.byte	0x04, 0x0a
        /*007a*/ 	.short	(.L_21 - .L_20)
	.align		4
.L_20:
        /*007c*/ 	.word	index@(.nv.constant0._Z9gpuMatAddPfS_S_ii)
        /*0080*/ 	.short	0x0380
        /*0082*/ 	.short	0x0020


	//----- nvinfo : EIATTR_SW_WAR
	.align		4
.L_21:
        /*0084*/ 	.byte	0x04, 0x36
        /*0086*/ 	.short	(.L_23 - .L_22)
.L_22:
        /*0088*/ 	.word	0x00000008
.L_23:


//--------------------- .nv.callgraph             --------------------------
	.section	.nv.callgraph,"",@"SHT_CUDA_CALLGRAPH"
	.align	4
	.sectionentsize	8
	.align		4
        /*0000*/ 	.word	0x00000000
	.align		4
        /*0004*/ 	.word	0xffffffff
	.align		4
        /*0008*/ 	.word	0x00000000
	.align		4
        /*000c*/ 	.word	0xfffffffe
	.align		4
        /*0010*/ 	.word	0x00000000
	.align		4
        /*0014*/ 	.word	0xfffffffd
	.align		4
        /*0018*/ 	.word	0x00000000
	.align		4
        /*001c*/ 	.word	0xfffffffc


//--------------------- .text._Z9gpuMatAddPfS_S_ii --------------------------
	.section	.text._Z9gpuMatAddPfS_S_ii,"ax",@progbits
	.align	128
        .global         _Z9gpuMatAddPfS_S_ii
        .type           _Z9gpuMatAddPfS_S_ii,@function
        .size           _Z9gpuMatAddPfS_S_ii,(.L_x_1 - _Z9gpuMatAddPfS_S_ii)
        .other          _Z9gpuMatAddPfS_S_ii,@"STO_CUDA_ENTRY STV_DEFAULT"
_Z9gpuMatAddPfS_S_ii:
.text._Z9gpuMatAddPfS_S_ii:
[----:B------:R-:W-:Y:S01]  /*0000*/  LDC R1, c[0x0][0x37c] ;  /* 0x0000df00ff017b82 */ /* 0x000fe20000000800 */
[----:B------:R-:W0:Y:S07]  /*0010*/  S2R R2, SR_TID.Y ;  /* 0x0000000000027919 */ /* 0x000e2e0000002200 */
[----:B------:R-:W1:Y:S01]  /*0020*/  LDC R0, c[0x0][0x360] ;  /* 0x0000d800ff007b82 */ /* 0x000e620000000800 */
[----:B------:R-:W2:Y:S01]  /*0030*/  LDCU.64 UR6, c[0x0][0x398] ;  /* 0x00007300ff0677ac */ /* 0x000ea20008000a00 */
[----:B------:R-:W1:Y:S06]  /*0040*/  S2R R3, SR_TID.X ;  /* 0x0000000000037919 */ /* 0x000e6c0000002100 */
[----:B------:R-:W0:Y:S08]  /*0050*/  S2UR UR5, SR_CTAID.Y ;  /* 0x00000000000579c3 */ /* 0x000e300000002600 */
[----:B------:R-:W0:Y:S08]  /*0060*/  LDC R7, c[0x0][0x364] ;  /* 0x0000d900ff077b82 */ /* 0x000e300000000800 */
[----:B------:R-:W1:Y:S01]  /*0070*/  S2UR UR4, SR_CTAID.X ;  /* 0x00000000000479c3 */ /* 0x000e620000002500 */
[----:B0-----:R-:W-:-:S05]  /*0080*/  IMAD R7, R7, UR5, R2 ;  /* 0x0000000507077c24 */ /* 0x001fca000f8e0202 */
[----:B--2---:R-:W-:Y:S01]  /*0090*/  ISETP.GE.AND P0, PT, R7, UR6, PT ;  /* 0x0000000607007c0c */ /* 0x004fe2000bf06270 */
[----:B-1----:R-:W-:-:S05]  /*00a0*/  IMAD R0, R0, UR4, R3 ;  /* 0x0000000400007c24 */ /* 0x002fca000f8e0203 */
[----:B------:R-:W-:-:S13]  /*00b0*/  ISETP.GE.OR P0, PT, R0, UR7, P0 ;  /* 0x0000000700007c0c */ /* 0x000fda0008706670 */
[----:B------:R-:W-:Y:S05]  /*00c0*/  @P0 EXIT ;  /* 0x000000000000094d */ /* 0x000fea0003800000 */
[----:B------:R-:W0:Y:S01]  /*00d0*/  LDC.64 R2, c[0x0][0x380] ;  /* 0x0000e000ff027b82 */ /* 0x000e220000000a00 */
[----:B------:R-:W1:Y:S01]  /*00e0*/  LDCU.64 UR4, c[0x0][0x358] ;  /* 0x00006b00ff0477ac */ /* 0x000e620008000a00 */
[----:B------:R-:W-:-:S06]  /*00f0*/  IMAD R9, R7, UR7, R0 ;  /* 0x0000000707097c24 */ /* 0x000fcc000f8e0200 */
[----:B------:R-:W2:Y:S08]  /*0100*/  LDC.64 R4, c[0x0][0x388] ;  /* 0x0000e200ff047b82 */ /* 0x000eb00000000a00 */
[----:B------:R-:W3:Y:S01]  /*0110*/  LDC.64 R6, c[0x0][0x390] ;  /* 0x0000e400ff067b82 */ /* 0x000ee20000000a00 */
[----:B0-----:R-:W-:-:S06]  /*0120*/  IMAD.WIDE R2, R9, 0x4, R2 ;  /* 0x0000000409027825 */ /* 0x001fcc00078e0202 */
[----:B-1----:R-:W4:Y:S01]  /*0130*/  LDG.E R2, desc[UR4][R2.64] ;  /* 0x0000000402027981 */ /* 0x002f22000c1e1900 */
[----:B--2---:R-:W-:-:S06]  /*0140*/  IMAD.WIDE R4, R9, 0x4, R4 ;  /* 0x0000000409047825 */ /* 0x004fcc00078e0204 */
[----:B------:R-:W4:Y:S01]  /*0150*/  LDG.E R5, desc[UR4][R4.64] ;  /* 0x0000000404057981 */ /* 0x000f22000c1e1900 */
[----:B---3--:R-:W-:-:S04]  /*0160*/  IMAD.WIDE R6, R9, 0x4, R6 ;  /* 0x0000000409067825 */ /* 0x008fc800078e0206 */
[----:B----4-:R-:W-:-:S05]  /*0170*/  FADD R9, R2, R5 ;  /* 0x0000000502097221 */ /* 0x010fca0000000000 */
[----:B------:R-:W-:Y:S01]  /*0180*/  STG.E desc[UR4][R6.64], R9 ;  /* 0x0000000906007986 */ /* 0x000fe2000c101904 */
[----:B------:R-:W-:Y:S05]  /*0190*/  EXIT ;  /* 0x000000000000794d */ /* 0x000fea0003800000 */
.L_x_0:
[----:B------:R-:W-:-:S00]  /*01a0*/  BRA `(.L_x_0) ;  /* 0xfffffffc00fc7947 */ /* 0x000fc0000383ffff */
[----:B------:R-:W-:-:S00]  /*01b0*/  NOP ;  /* 0x0000000000007918 */ /* 0x000fc00000000000 */
        /* <DEDUP_REMOVED lines=12> */
.L_x_1:


//--------------------- .nv.shared.reserved.0     --------------------------
	.section	.nv.shared.reserved.0,"aw",@nobits
	.weak		__nv_reservedSMEM_offset_0_alias
	.size		__nv_reservedSMEM_offset_0_alias, 0, 64
	.other		__nv_reservedSMEM_offset_0_alias,@"STO_CUDA_RESERVED_SHARED STV_DEFAULT"
__nv_reservedSMEM_offset_0_alias:
	.zero		0
	.zero		64


//--------------------- .nv.constant0._Z9gpuMatAddPfS_S_ii --------------------------
	.section	.nv.constant0._Z9gpuMatAddPfS_S_ii,"a",@progbits
	.sectionflags	@""
	.align	4
.nv.constant0._Z9gpuMatAddPfS_S_ii:
	.zero		928


//--------------------- SYMBOLS --------------------------

	.type		.nv.reservedSmem.offset0,@object
	.size		.nv.reservedSmem.offset0,0x4
